	.headerflags	@"EF_CUDA_TEXMODE_UNIFIED EF_CUDA_64BIT_ADDRESS EF_CUDA_ACCELERATORS EF_CUDA_SM90 EF_CUDA_VIRTUAL_SM(EF_CUDA_SM90)"
	.elftype	@"ET_EXEC"


//--------------------- .nv.info                  --------------------------
	.section	.nv.info,"",@"SHT_CUDA_INFO"
	.align	4


	//----- nvinfo : EIATTR_REGCOUNT
	.align		4
        /*0000*/ 	.byte	0x04, 0x2f
        /*0002*/ 	.short	(.L_3 - .L_2)
	.align		4
.L_2:
        /*0004*/ 	.word	index@(triton_poi_fused__native_batch_norm_legit_no_training_add_relu_9)
        /*0008*/ 	.word	0x0000002b


	//----- nvinfo : EIATTR_MIN_STACK_SIZE
	.align		4
.L_3:
        /*000c*/ 	.byte	0x04, 0x12
        /*000e*/ 	.short	(.L_5 - .L_4)
	.align		4
.L_4:
        /*0010*/ 	.word	index@(triton_poi_fused__native_batch_norm_legit_no_training_add_relu_9)
        /*0014*/ 	.word	0x00000000


	//----- nvinfo : EIATTR_FRAME_SIZE
	.align		4
.L_5:
        /*0018*/ 	.byte	0x04, 0x11
        /*001a*/ 	.short	(.L_7 - .L_6)
	.align		4
.L_6:
        /*001c*/ 	.word	index@(triton_poi_fused__native_batch_norm_legit_no_training_add_relu_9)
        /*0020*/ 	.word	0x00000000


	//----- nvinfo : EIATTR_MIN_STACK_SIZE
	.align		4
.L_7:
        /*0024*/ 	.byte	0x04, 0x12
        /*0026*/ 	.short	(.L_9 - .L_8)
	.align		4
.L_8:
        /*0028*/ 	.word	index@(triton_poi_fused__native_batch_norm_legit_no_training_add_relu_9)
        /*002c*/ 	.word	0x00000000
.L_9:


//--------------------- .nv.info.triton_poi_fused__native_batch_norm_legit_no_training_add_relu_9 --------------------------
	.section	.nv.info.triton_poi_fused__native_batch_norm_legit_no_training_add_relu_9,"",@"SHT_CUDA_INFO"
	.sectionflags	@""
	.align	4


	//----- nvinfo : EIATTR_CUDA_API_VERSION
	.align		4
        /*0000*/ 	.byte	0x04, 0x37
        /*0002*/ 	.short	(.L_11 - .L_10)
.L_10:
        /*0004*/ 	.word	0x0000007c


	//----- nvinfo : EIATTR_KPARAM_INFO
	.align		4
.L_11:
        /*0008*/ 	.byte	0x04, 0x17
        /*000a*/ 	.short	(.L_13 - .L_12)
.L_12:
        /*000c*/ 	.word	0x00000000
        /*0010*/ 	.short	0x0009
        /*0012*/ 	.short	0x0044
        /*0014*/ 	.byte	0x00, 0xf0, 0x11, 0x00


	//----- nvinfo : EIATTR_KPARAM_INFO
	.align		4
.L_13:
        /*0018*/ 	.byte	0x04, 0x17
        /*001a*/ 	.short	(.L_15 - .L_14)
.L_14:
        /*001c*/ 	.word	0x00000000
        /*0020*/ 	.short	0x0008
        /*0022*/ 	.short	0x0040
        /*0024*/ 	.byte	0x00, 0xf0, 0x11, 0x00


	//----- nvinfo : EIATTR_KPARAM_INFO
	.align		4
.L_15:
        /*0028*/ 	.byte	0x04, 0x17
        /*002a*/ 	.short	(.L_17 - .L_16)
.L_16:
        /*002c*/ 	.word	0x00000000
        /*0030*/ 	.short	0x0007
        /*0032*/ 	.short	0x0038
        /*0034*/ 	.byte	0x00, 0xf4, 0x21, 0x00


	//----- nvinfo : EIATTR_KPARAM_INFO
	.align		4
.L_17:
        /*0038*/ 	.byte	0x04, 0x17
        /*003a*/ 	.short	(.L_19 - .L_18)
.L_18:
        /*003c*/ 	.word	0x00000000
        /*0040*/ 	.short	0x0006
        /*0042*/ 	.short	0x0030
        /*0044*/ 	.byte	0x00, 0xf4, 0x21, 0x00


	//----- nvinfo : EIATTR_KPARAM_INFO
	.align		4
.L_19:
        /*0048*/ 	.byte	0x04, 0x17
        /*004a*/ 	.short	(.L_21 - .L_20)
.L_20:
        /*004c*/ 	.word	0x00000000
        /*0050*/ 	.short	0x0005
        /*0052*/ 	.short	0x0028
        /*0054*/ 	.byte	0x00, 0xf4, 0x21, 0x00


	//----- nvinfo : EIATTR_KPARAM_INFO
	.align		4
.L_21:
        /*0058*/ 	.byte	0x04, 0x17
        /*005a*/ 	.short	(.L_23 - .L_22)
.L_22:
        /*005c*/ 	.word	0x00000000
        /*0060*/ 	.short	0x0004
        /*0062*/ 	.short	0x0020
        /*0064*/ 	.byte	0x00, 0xf4, 0x21, 0x00


	//----- nvinfo : EIATTR_KPARAM_INFO
	.align		4
.L_23:
        /*0068*/ 	.byte	0x04, 0x17
        /*006a*/ 	.short	(.L_25 - .L_24)
.L_24:
        /*006c*/ 	.word	0x00000000
        /*0070*/ 	.short	0x0003
        /*0072*/ 	.short	0x0018
        /*0074*/ 	.byte	0x00, 0xf4, 0x21, 0x00


	//----- nvinfo : EIATTR_KPARAM_INFO
	.align		4
.L_25:
        /*0078*/ 	.byte	0x04, 0x17
        /*007a*/ 	.short	(.L_27 - .L_26)
.L_26:
        /*007c*/ 	.word	0x00000000
        /*0080*/ 	.short	0x0002
        /*0082*/ 	.short	0x0010
        /*0084*/ 	.byte	0x00, 0xf4, 0x21, 0x00


	//----- nvinfo : EIATTR_KPARAM_INFO
	.align		4
.L_27:
        /*0088*/ 	.byte	0x04, 0x17
        /*008a*/ 	.short	(.L_29 - .L_28)
.L_28:
        /*008c*/ 	.word	0x00000000
        /*0090*/ 	.short	0x0001
        /*0092*/ 	.short	0x0008
        /*0094*/ 	.byte	0x00, 0xf4, 0x21, 0x00


	//----- nvinfo : EIATTR_KPARAM_INFO
	.align		4
.L_29:
        /*0098*/ 	.byte	0x04, 0x17
        /*009a*/ 	.short	(.L_31 - .L_30)
.L_30:
        /*009c*/ 	.word	0x00000000
        /*00a0*/ 	.short	0x0000
        /*00a2*/ 	.short	0x0000
        /*00a4*/ 	.byte	0x00, 0xf4, 0x21, 0x00


	//----- nvinfo : EIATTR_SPARSE_MMA_MASK
	.align		4
.L_31:
        /*00a8*/ 	.byte	0x03, 0x50
        /*00aa*/ 	.short	0x0000


	//----- nvinfo : EIATTR_MAXREG_COUNT
	.align		4
        /*00ac*/ 	.byte	0x03, 0x1b
        /*00ae*/ 	.short	0x00ff


	//----- nvinfo : EIATTR_EXIT_INSTR_OFFSETS
	.align		4
        /*00b0*/ 	.byte	0x04, 0x1c
        /*00b2*/ 	.short	(.L_33 - .L_32)


	//   ....[0]....
.L_32:
        /*00b4*/ 	.word	0x00001920


	//   ....[1]....
        /*00b8*/ 	.word	0x00001960


	//----- nvinfo : EIATTR_REQNTID
	.align		4
.L_33:
        /*00bc*/ 	.byte	0x04, 0x10
        /*00be*/ 	.short	(.L_35 - .L_34)
.L_34:
        /*00c0*/ 	.word	0x00000100
        /*00c4*/ 	.word	0x00000001
        /*00c8*/ 	.word	0x00000001


	//----- nvinfo : EIATTR_CBANK_PARAM_SIZE
	.align		4
.L_35:
        /*00cc*/ 	.byte	0x03, 0x19
        /*00ce*/ 	.short	0x0048


	//----- nvinfo : EIATTR_PARAM_CBANK
	.align		4
        /*00d0*/ 	.byte	0x04, 0x0a
        /*00d2*/ 	.short	(.L_37 - .L_36)
	.align		4
.L_36:
        /*00d4*/ 	.word	index@(.nv.constant0.triton_poi_fused__native_batch_norm_legit_no_training_add_relu_9)
        /*00d8*/ 	.short	0x0210
        /*00da*/ 	.short	0x0048


	//----- nvinfo : EIATTR_SW_WAR
	.align		4
.L_37:
        /*00dc*/ 	.byte	0x04, 0x36
        /*00de*/ 	.short	(.L_39 - .L_38)
.L_38:
        /*00e0*/ 	.word	0x00000008
.L_39:


//--------------------- .nv.callgraph             --------------------------
	.section	.nv.callgraph,"",@"SHT_CUDA_CALLGRAPH"
	.align	4
	.sectionentsize	8
	.align		4
        /*0000*/ 	.word	0x00000000
	.align		4
        /*0004*/ 	.word	0xffffffff
	.align		4
        /*0008*/ 	.word	0x00000000
	.align		4
        /*000c*/ 	.word	0xfffffffe
	.align		4
        /*0010*/ 	.word	0x00000000
	.align		4
        /*0014*/ 	.word	0xfffffffd
	.align		4
        /*0018*/ 	.word	0x00000000
	.align		4
        /*001c*/ 	.word	0xfffffffc


//--------------------- .nv.constant4             --------------------------
	.section	.nv.constant4,"a",@progbits
	.align	8
	.align		8
.nv.constant4:
        /*0000*/ 	.dword	_$_str
	.align		8
        /*0008*/ 	.dword	_$_str_$_2


//--------------------- .text.triton_poi_fused__native_batch_norm_legit_no_training_add_relu_9 --------------------------
	.section	.text.triton_poi_fused__native_batch_norm_legit_no_training_add_relu_9,"ax",@progbits
	.sectionflags	@"SHF_BARRIERS=1"
	.align	128
        .global         triton_poi_fused__native_batch_norm_legit_no_training_add_relu_9
        .type           triton_poi_fused__native_batch_norm_legit_no_training_add_relu_9,@function
        .size           triton_poi_fused__native_batch_norm_legit_no_training_add_relu_9,(.L_x_1 - triton_poi_fused__native_batch_norm_legit_no_training_add_relu_9)
        .other          triton_poi_fused__native_batch_norm_legit_no_training_add_relu_9,@"STO_CUDA_ENTRY STV_DEFAULT"
triton_poi_fused__native_batch_norm_legit_no_training_add_relu_9:
.text.triton_poi_fused__native_batch_norm_legit_no_training_add_relu_9:
[----:B------:R-:W0:Y:S01]  /*0000*/  LDC R1, c[0x0][0x28] ;  /* 0x00000a00ff017b82 */ /* 0x000e220000000800 */
[----:B------:R-:W1:Y:S07]  /*0010*/  S2R R32, SR_CTAID.Y ;  /* 0x0000000000207919 */ /* 0x000e6e0000002600 */
[----:B------:R-:W2:Y:S01]  /*0020*/  LDC.64 R20, c[0x0][0x210] ;  /* 0x00008400ff147b82 */ /* 0x000ea20000000a00 */
[----:B------:R-:W-:Y:S01]  /*0030*/  ULDC.64 UR6, c[0x0][0x208] ;  /* 0x0000820000067ab9 */ /* 0x000fe20000000a00 */
[----:B------:R-:W-:Y:S01]  /*0040*/  CS2R R8, SRZ ;  /* 0x0000000000087805 */ /* 0x000fe2000001ff00 */
[----:B------:R-:W3:Y:S01]  /*0050*/  S2R R31, SR_TID.X ;  /* 0x00000000001f7919 */ /* 0x000ee20000002100 */
[----:B------:R-:W-:Y:S01]  /*0060*/  CS2R R10, SRZ ;  /* 0x00000000000a7805 */ /* 0x000fe2000001ff00 */
[----:B------:R-:W4:Y:S03]  /*0070*/  S2R R29, SR_CTAID.X ;  /* 0x00000000001d7919 */ /* 0x000f260000002500 */
[----:B------:R-:W5:Y:S08]  /*0080*/  LDC.64 R24, c[0x0][0x218] ;  /* 0x00008600ff187b82 */ /* 0x000f700000000a00 */
[----:B------:R-:W2:Y:S01]  /*0090*/  LDC.64 R34, c[0x0][0x220] ;  /* 0x00008800ff227b82 */ /* 0x000ea20000000a00 */
[----:B-1----:R-:W-:-:S02]  /*00a0*/  IMAD.SHL.U32 R32, R32, 0x10, RZ ;  /* 0x0000001020207824 */ /* 0x002fc400078e00ff */
[C---:B---3--:R-:W-:Y:S01]  /*00b0*/  IMAD.SHL.U32 R26, R31.reuse, 0x4, RZ ;  /* 0x000000041f1a7824 */ /* 0x048fe200078e00ff */
[----:B------:R-:W-:Y:S02]  /*00c0*/  SHF.R.U32.HI R2, RZ, 0x2, R31 ;  /* 0x00000002ff027819 */ /* 0x000fe4000001161f */
[----:B------:R-:W-:Y:S02]  /*00d0*/  LOP3.LUT R3, R31, 0xc0, RZ, 0xc0, !PT ;  /* 0x000000c01f037812 */ /* 0x000fe400078ec0ff */
[----:B------:R-:W-:Y:S02]  /*00e0*/  LOP3.LUT R0, R32, 0xc, R26, 0xf8, !PT ;  /* 0x0000000c20007812 */ /* 0x000fe400078ef81a */
[----:B------:R-:W-:Y:S02]  /*00f0*/  SGXT.U32 R2, R2, 0x4 ;  /* 0x000000040202781a */ /* 0x000fe40000000000 */
[----:B------:R-:W-:Y:S02]  /*0100*/  SHF.R.S32.HI R5, RZ, 0x1f, R0 ;  /* 0x0000001fff057819 */ /* 0x000fe40000011400 */
[----:B------:R-:W-:-:S02]  /*0110*/  SHF.R.U32.HI R3, RZ, 0x2, R3 ;  /* 0x00000002ff037819 */ /* 0x000fc40000011603 */
[----:B------:R-:W-:Y:S02]  /*0120*/  LEA.HI R5, R5, R0, RZ, 0x6 ;  /* 0x0000000005057211 */ /* 0x000fe400078f30ff */
[----:B------:R-:W-:Y:S01]  /*0130*/  LOP3.LUT R3, R3, R2, RZ, 0xfc, !PT ;  /* 0x0000000203037212 */ /* 0x000fe200078efcff */
[----:B----4-:R-:W-:Y:S01]  /*0140*/  IMAD.SHL.U32 R2, R29, 0x100, RZ ;  /* 0x000001001d027824 */ /* 0x010fe200078e00ff */
[C---:B------:R-:W-:Y:S01]  /*0150*/  LOP3.LUT R7, R5.reuse, 0xffffffc0, RZ, 0xc0, !PT ;  /* 0xffffffc005077812 */ /* 0x040fe200078ec0ff */
[----:B------:R-:W-:Y:S01]  /*0160*/  IMAD.SHL.U32 R5, R5, 0x1000, RZ ;  /* 0x0000100005057824 */ /* 0x000fe200078e00ff */
[----:B------:R-:W-:Y:S02]  /*0170*/  ISETP.GE.AND P0, PT, R0, 0x100, PT ;  /* 0x000001000000780c */ /* 0x000fe40003f06270 */
[----:B------:R-:W-:Y:S01]  /*0180*/  LOP3.LUT R2, R2, R3, RZ, 0xfc, !PT ;  /* 0x0000000302027212 */ /* 0x000fe200078efcff */
[----:B------:R-:W-:Y:S01]  /*0190*/  IMAD.IADD R30, R0, 0x1, -R7 ;  /* 0x00000001001e7824 */ /* 0x000fe200078e0a07 */
[----:B------:R-:W-:-:S02]  /*01a0*/  LOP3.LUT R5, R5, 0xfffc0000, RZ, 0xc0, !PT ;  /* 0xfffc000005057812 */ /* 0x000fc400078ec0ff */
[----:B------:R-:W-:-:S03]  /*01b0*/  CS2R R6, SRZ ;  /* 0x0000000000067805 */ /* 0x000fc6000001ff00 */
[----:B------:R-:W-:-:S05]  /*01c0*/  IMAD.IADD R5, R30, 0x1, R5 ;  /* 0x000000011e057824 */ /* 0x000fca00078e0205 */
[----:B------:R-:W-:Y:S02]  /*01d0*/  LEA R28, R2, R5, 0x6 ;  /* 0x00000005021c7211 */ /* 0x000fe400078e30ff */
[----:B------:R-:W-:-:S03]  /*01e0*/  CS2R R4, SRZ ;  /* 0x0000000000047805 */ /* 0x000fc6000001ff00 */
[----:B--2---:R-:W-:-:S04]  /*01f0*/  IMAD.WIDE R18, R28, 0x4, R20 ;  /* 0x000000041c127825 */ /* 0x004fc800078e0214 */
[C---:B------:R-:W-:Y:S01]  /*0200*/  VIADD R3, R28.reuse, 0x1000 ;  /* 0x000010001c037836 */ /* 0x040fe20000000000 */
[----:B------:R1:W2:Y:S01]  /*0210*/  @!P0 LDG.E.EL.128 R4, desc[UR6][R18.64] ;  /* 0x0000000612048981 */ /* 0x0002a2000c2e1d00 */
[C---:B------:R-:W-:Y:S02]  /*0220*/  VIADD R2, R28.reuse, 0x2000 ;  /* 0x000020001c027836 */ /* 0x040fe40000000000 */
[----:B------:R-:W-:Y:S01]  /*0230*/  VIADD R0, R28, 0x3000 ;  /* 0x000030001c007836 */ /* 0x000fe20000000000 */
[----:B------:R-:W-:Y:S01]  /*0240*/  CS2R R12, SRZ ;  /* 0x00000000000c7805 */ /* 0x000fe2000001ff00 */
[--C-:B------:R-:W-:Y:S01]  /*0250*/  IMAD.WIDE R36, R3, 0x4, R20.reuse ;  /* 0x0000000403247825 */ /* 0x100fe200078e0214 */
[----:B------:R-:W-:Y:S02]  /*0260*/  CS2R R14, SRZ ;  /* 0x00000000000e7805 */ /* 0x000fe4000001ff00 */
[----:B------:R-:W-:Y:S01]  /*0270*/  CS2R R16, SRZ ;  /* 0x0000000000107805 */ /* 0x000fe2000001ff00 */
[----:B------:R-:W-:Y:S01]  /*0280*/  IMAD.WIDE R22, R2, 0x4, R20 ;  /* 0x0000000402167825 */ /* 0x000fe200078e0214 */
[----:B-1----:R-:W-:-:S02]  /*0290*/  CS2R R18, SRZ ;  /* 0x0000000000127805 */ /* 0x002fc4000001ff00 */
[----:B------:R-:W-:Y:S01]  /*02a0*/  LOP3.LUT R26, R26, 0xfc, RZ, 0xc0, !PT ;  /* 0x000000fc1a1a7812 */ /* 0x000fe200078ec0ff */
[----:B------:R1:W3:Y:S01]  /*02b0*/  @!P0 LDG.E.EL.128 R8, desc[UR6][R36.64] ;  /* 0x0000000624088981 */ /* 0x0002e2000c2e1d00 */
[----:B------:R-:W-:-:S03]  /*02c0*/  IMAD.WIDE R20, R0, 0x4, R20 ;  /* 0x0000000400147825 */ /* 0x000fc600078e0214 */
[----:B------:R4:W2:Y:S01]  /*02d0*/  @!P0 LDG.E.EL.128 R12, desc[UR6][R22.64] ;  /* 0x00000006160c8981 */ /* 0x0008a2000c2e1d00 */
[----:B-----5:R-:W-:-:S03]  /*02e0*/  IMAD.WIDE R24, R30, 0x4, R24 ;  /* 0x000000041e187825 */ /* 0x020fc600078e0218 */
[----:B------:R5:W2:Y:S01]  /*02f0*/  @!P0 LDG.E.EL.128 R16, desc[UR6][R20.64] ;  /* 0x0000000614108981 */ /* 0x000aa2000c2e1d00 */
[----:B------:R-:W-:Y:S01]  /*0300*/  PRMT R29, R26, 0x6540, R29 ;  /* 0x000065401a1d7816 */ /* 0x000fe2000000001d */
[----:B0-----:R-:W-:Y:S01]  /*0310*/  IMAD.WIDE R34, R30, 0x4, R34 ;  /* 0x000000041e227825 */ /* 0x001fe200078e0222 */
[----:B-1----:R-:W0:Y:S01]  /*0320*/  LDC.64 R36, c[0x0][0x228] ;  /* 0x00008a00ff247b82 */ /* 0x002e220000000a00 */
[----:B----4-:R-:W-:Y:S02]  /*0330*/  CS2R R22, SRZ ;  /* 0x0000000000167805 */ /* 0x010fe4000001ff00 */
[----:B-----5:R-:W-:Y:S02]  /*0340*/  CS2R R20, SRZ ;  /* 0x0000000000147805 */ /* 0x020fe4000001ff00 */
[----:B------:R-:W-:-:S04]  /*0350*/  CS2R R26, SRZ ;  /* 0x00000000001a7805 */ /* 0x000fc8000001ff00 */
[----:B------:R1:W2:Y:S02]  /*0360*/  @!P0 LDG.E.EL.128 R20, desc[UR6][R24.64] ;  /* 0x0000000618148981 */ /* 0x0002a4000c2e1d00 */
[----:B-1----:R-:W-:-:S06]  /*0370*/  CS2R R24, SRZ ;  /* 0x0000000000187805 */ /* 0x002fcc000001ff00 */
[----:B------:R-:W4:Y:S01]  /*0380*/  @!P0 LDG.E.EL.128 R24, desc[UR6][R34.64] ;  /* 0x0000000622188981 */ /* 0x000f22000c2e1d00 */
[----:B0-----:R-:W-:-:S04]  /*0390*/  IMAD.WIDE R36, R30, 0x4, R36 ;  /* 0x000000041e247825 */ /* 0x001fc800078e0224 */
[----:B----4-:R-:W-:Y:S01]  /*03a0*/  FADD R25, R25, 9.9999997473787516356e-06 ;  /* 0x3727c5ac19197421 */ /* 0x010fe20000000000 */
[----:B------:R-:W-:Y:S01]  /*03b0*/  FADD R26, R26, 9.9999997473787516356e-06 ;  /* 0x3727c5ac1a1a7421 */ /* 0x000fe20000000000 */
[----:B------:R-:W-:-:S04]  /*03c0*/  FADD R33, R24, 9.9999997473787516356e-06 ;  /* 0x3727c5ac18217421 */ /* 0x000fc80000000000 */
[----:B------:R-:W0:Y:S08]  /*03d0*/  MUFU.SQRT R25, R25 ;  /* 0x0000001900197308 */ /* 0x000e300000002000 */
[----:B------:R-:W1:Y:S08]  /*03e0*/  MUFU.SQRT R26, R26 ;  /* 0x0000001a001a7308 */ /* 0x000e700000002000 */
[----:B------:R-:W4:Y:S01]  /*03f0*/  MUFU.SQRT R33, R33 ;  /* 0x0000002100217308 */ /* 0x000f220000002000 */
[----:B------:R-:W-:Y:S01]  /*0400*/  FADD R27, R27, 9.9999997473787516356e-06 ;  /* 0x3727c5ac1b1b7421 */ /* 0x000fe20000000000 */
[----:B--2---:R-:W-:Y:S01]  /*0410*/  FADD R24, -R20, R4 ;  /* 0x0000000414187221 */ /* 0x004fe20000000100 */
[----:B0-----:R-:W-:-:S02]  /*0420*/  FSETP.GT.AND P2, PT, R25, 8.50705917302346158658e+37, PT ;  /* 0x7e8000001900780b */ /* 0x001fc40003f44000 */
[----:B-1----:R-:W-:-:S03]  /*0430*/  FSETP.GT.AND P4, PT, R26, 8.50705917302346158658e+37, PT ;  /* 0x7e8000001a00780b */ /* 0x002fc60003f84000 */
[----:B------:R-:W0:Y:S01]  /*0440*/  MUFU.SQRT R4, R27 ;  /* 0x0000001b00047308 */ /* 0x000e220000002000 */
[----:B------:R-:W-:Y:S02]  /*0450*/  FSETP.GEU.AND P3, PT, R25, 1.175494350822287508e-38, PT ;  /* 0x008000001900780b */ /* 0x000fe40003f6e000 */
[----:B------:R-:W-:Y:S02]  /*0460*/  FSETP.GEU.AND P5, PT, R26, 1.175494350822287508e-38, PT ;  /* 0x008000001a00780b */ /* 0x000fe40003fae000 */
[C---:B----4-:R-:W-:Y:S01]  /*0470*/  FSETP.GT.AND P6, PT, R33.reuse, 8.50705917302346158658e+37, PT ;  /* 0x7e8000002100780b */ /* 0x050fe20003fc4000 */
[C---:B---3--:R-:W-:Y:S01]  /*0480*/  FADD R8, -R20.reuse, R8 ;  /* 0x0000000814087221 */ /* 0x048fe20000000100 */
[----:B------:R-:W-:Y:S01]  /*0490*/  FSETP.GEU.AND P1, PT, R33, 1.175494350822287508e-38, PT ;  /* 0x008000002100780b */ /* 0x000fe20003f2e000 */
[C---:B------:R-:W-:Y:S01]  /*04a0*/  FADD R12, -R20.reuse, R12 ;  /* 0x0000000c140c7221 */ /* 0x040fe20000000100 */
[----:B------:R-:W-:Y:S01]  /*04b0*/  FADD R16, -R20, R16 ;  /* 0x0000001014107221 */ /* 0x000fe20000000100 */
[----:B------:R-:W-:Y:S01]  /*04c0*/  FADD R20, -R21, R5 ;  /* 0x0000000515147221 */ /* 0x000fe20000000100 */
[----:B------:R-:W-:-:S02]  /*04d0*/  IMAD.MOV.U32 R5, RZ, RZ, 0x3e800000 ;  /* 0x3e800000ff057424 */ /* 0x000fc400078e00ff */
[C---:B------:R-:W-:Y:S01]  /*04e0*/  FADD R9, -R21.reuse, R9 ;  /* 0x0000000915097221 */ /* 0x040fe20000000100 */
[C---:B------:R-:W-:Y:S01]  /*04f0*/  FADD R13, -R21.reuse, R13 ;  /* 0x0000000d150d7221 */ /* 0x040fe20000000100 */
[----:B------:R-:W-:Y:S01]  /*0500*/  FADD R17, -R21, R17 ;  /* 0x0000001115117221 */ /* 0x000fe20000000100 */
[----:B------:R-:W-:Y:S01]  /*0510*/  @P2 FMUL R25, R25, 0.25 ;  /* 0x3e80000019192820 */ /* 0x000fe20000400000 */
[----:B------:R-:W-:Y:S01]  /*0520*/  FSEL R21, R5, 1, P6 ;  /* 0x3f80000005157808 */ /* 0x000fe20003000000 */
[----:B------:R-:W-:Y:S01]  /*0530*/  @P4 FMUL R26, R26, 0.25 ;  /* 0x3e8000001a1a4820 */ /* 0x000fe20000400000 */
[----:B------:R-:W-:Y:S01]  /*0540*/  @P6 FMUL R33, R33, 0.25 ;  /* 0x3e80000021216820 */ /* 0x000fe20000400000 */
[----:B0-----:R-:W-:Y:S01]  /*0550*/  FSETP.GT.AND P6, PT, R4, 8.50705917302346158658e+37, PT ;  /* 0x7e8000000400780b */ /* 0x001fe20003fc4000 */
[----:B------:R-:W-:Y:S01]  /*0560*/  @!P3 FMUL R25, R25, 16777216 ;  /* 0x4b8000001919b820 */ /* 0x000fe20000400000 */
[----:B------:R-:W-:Y:S01]  /*0570*/  @!P5 FMUL R26, R26, 16777216 ;  /* 0x4b8000001a1ad820 */ /* 0x000fe20000400000 */
[----:B------:R-:W-:Y:S01]  /*0580*/  @!P1 FMUL R33, R33, 16777216 ;  /* 0x4b80000021219820 */ /* 0x000fe20000400000 */
[----:B------:R-:W-:Y:S01]  /*0590*/  @!P1 FMUL R21, R21, 16777216 ;  /* 0x4b80000015159820 */ /* 0x000fe20000400000 */
[----:B------:R-:W-:Y:S01]  /*05a0*/  FSETP.GEU.AND P1, PT, R4, 1.175494350822287508e-38, PT ;  /* 0x008000000400780b */ /* 0x000fe20003f2e000 */
[C---:B------:R-:W-:Y:S01]  /*05b0*/  FADD R27, -R22.reuse, R6 ;  /* 0x00000006161b7221 */ /* 0x040fe20000000100 */
[----:B------:R0:W-:Y:S01]  /*05c0*/  MUFU.RCP R34, R26 ;  /* 0x0000001a00227308 */ /* 0x0001e20000001000 */
[C---:B------:R-:W-:Y:S01]  /*05d0*/  FADD R10, -R22.reuse, R10 ;  /* 0x0000000a160a7221 */ /* 0x040fe20000000100 */
[C---:B------:R-:W-:Y:S01]  /*05e0*/  FADD R14, -R22.reuse, R14 ;  /* 0x0000000e160e7221 */ /* 0x040fe20000000100 */
[----:B------:R-:W-:-:S05]  /*05f0*/  FADD R18, -R22, R18 ;  /* 0x0000001216127221 */ /* 0x000fca0000000100 */
[----:B------:R1:W2:Y:S01]  /*0600*/  MUFU.RCP R6, R25 ;  /* 0x0000001900067308 */ /* 0x0002a20000001000 */
[C---:B------:R-:W-:Y:S01]  /*0610*/  FADD R22, -R23.reuse, R7 ;  /* 0x0000000717167221 */ /* 0x040fe20000000100 */
[----:B0-----:R-:W-:Y:S01]  /*0620*/  FADD R26, -R23, R15 ;  /* 0x0000000f171a7221 */ /* 0x001fe20000000100 */
[C---:B------:R-:W-:Y:S01]  /*0630*/  FSEL R15, R5.reuse, 1, P2 ;  /* 0x3f800000050f7808 */ /* 0x040fe20001000000 */
[----:B------:R-:W-:Y:S01]  /*0640*/  @P6 FMUL R4, R4, 0.25 ;  /* 0x3e80000004046820 */ /* 0x000fe20000400000 */
[----:B------:R-:W-:-:S03]  /*0650*/  FSEL R7, R5, 1, P4 ;  /* 0x3f80000005077808 */ /* 0x000fc60002000000 */
[----:B------:R-:W-:Y:S01]  /*0660*/  @!P1 FMUL R4, R4, 16777216 ;  /* 0x4b80000004049820 */ /* 0x000fe20000400000 */
[----:B------:R-:W-:Y:S01]  /*0670*/  @!P3 FMUL R15, R15, 16777216 ;  /* 0x4b8000000f0fb820 */ /* 0x000fe20000400000 */
[----:B------:R-:W-:Y:S01]  /*0680*/  @!P5 FMUL R7, R7, 16777216 ;  /* 0x4b8000000707d820 */ /* 0x000fe20000400000 */
[C---:B-1----:R-:W-:Y:S01]  /*0690*/  FADD R25, -R23.reuse, R11 ;  /* 0x0000000b17197221 */ /* 0x042fe20000000100 */
[----:B------:R-:W-:Y:S01]  /*06a0*/  FADD R19, -R23, R19 ;  /* 0x0000001317137221 */ /* 0x000fe20000000100 */
[----:B------:R-:W-:Y:S01]  /*06b0*/  FSEL R38, R5, 1, P6 ;  /* 0x3f80000005267808 */ /* 0x000fe20003000000 */
[----:B------:R0:W-:Y:S01]  /*06c0*/  MUFU.RCP R23, R4 ;  /* 0x0000000400177308 */ /* 0x0001e20000001000 */
[----:B--2---:R-:W-:Y:S01]  /*06d0*/  FMUL R15, R6, R15 ;  /* 0x0000000f060f7220 */ /* 0x004fe20000400000 */
[----:B------:R-:W-:Y:S01]  /*06e0*/  FMUL R34, R34, R7 ;  /* 0x0000000722227220 */ /* 0x000fe20000400000 */
[----:B------:R-:W-:Y:S02]  /*06f0*/  CS2R R6, SRZ ;  /* 0x0000000000067805 */ /* 0x000fe4000001ff00 */
[----:B0-----:R-:W-:-:S03]  /*0700*/  CS2R R4, SRZ ;  /* 0x0000000000047805 */ /* 0x001fc6000001ff00 */
[----:B------:R-:W0:Y:S03]  /*0710*/  MUFU.RCP R33, R33 ;  /* 0x0000002100217308 */ /* 0x000e260000001000 */
[----:B------:R1:W2:Y:S02]  /*0720*/  @!P0 LDG.E.EL.128 R4, desc[UR6][R36.64] ;  /* 0x0000000624048981 */ /* 0x0002a4000c2e1d00 */
[----:B-1----:R-:W1:Y:S01]  /*0730*/  LDC.64 R36, c[0x0][0x230] ;  /* 0x00008c00ff247b82 */ /* 0x002e620000000a00 */
[----:B0-----:R-:W-:Y:S01]  /*0740*/  FMUL R11, R33, R21 ;  /* 0x00000015210b7220 */ /* 0x001fe20000400000 */
[C---:B------:R-:W-:Y:S01]  /*0750*/  FMUL R21, R34.reuse, R18 ;  /* 0x0000001222157220 */ /* 0x040fe20000400000 */
[C---:B------:R-:W-:Y:S01]  /*0760*/  FMUL R14, R34.reuse, R14 ;  /* 0x0000000e220e7220 */ /* 0x040fe20000400000 */
[C---:B------:R-:W-:Y:S01]  /*0770*/  FMUL R33, R34.reuse, R10 ;  /* 0x0000000a22217220 */ /* 0x040fe20000400000 */
[----:B------:R-:W-:Y:S01]  /*0780*/  FMUL R27, R34, R27 ;  /* 0x0000001b221b7220 */ /* 0x000fe20000400000 */
        /* <DEDUP_REMOVED lines=8> */
[----:B------:R-:W-:-:S02]  /*0810*/  CS2R R8, SRZ ;  /* 0x0000000000087805 */ /* 0x000fc4000001ff00 */
[----:B------:R-:W-:Y:S01]  /*0820*/  CS2R R10, SRZ ;  /* 0x00000000000a7805 */ /* 0x000fe2000001ff00 */
[----:B-1----:R-:W-:-:S05]  /*0830*/  IMAD.WIDE R36, R30, 0x4, R36 ;  /* 0x000000041e247825 */ /* 0x002fca00078e0224 */
[----:B------:R0:W2:Y:S01]  /*0840*/  @!P0 LDG.E.EL.128 R8, desc[UR6][R36.64] ;  /* 0x0000000624088981 */ /* 0x0000a2000c2e1d00 */
[----:B------:R-:W1:Y:S01]  /*0850*/  S2R R30, SR_TID.X ;  /* 0x00000000001e7919 */ /* 0x000e620000002100 */
[----:B------:R-:W3:Y:S01]  /*0860*/  S2UR UR5, SR_CgaCtaId ;  /* 0x00000000000579c3 */ /* 0x000ee20000008800 */
[----:B------:R-:W-:Y:S01]  /*0870*/  SHF.R.U32.HI R31, RZ, 0x6, R31 ;  /* 0x00000006ff1f7819 */ /* 0x000fe2000001161f */
[----:B------:R-:W-:-:S03]  /*0880*/  @!P1 FMUL R38, R38, 16777216 ;  /* 0x4b80000026269820 */ /* 0x000fc60000400000 */
[----:B------:R-:W-:Y:S01]  /*0890*/  SGXT.U32 R31, R31, 0x2 ;  /* 0x000000021f1f781a */ /* 0x000fe20000000000 */
[----:B------:R-:W-:Y:S01]  /*08a0*/  FMUL R23, R23, R38 ;  /* 0x0000002617177220 */ /* 0x000fe20000400000 */
[----:B------:R-:W-:Y:S01]  /*08b0*/  UMOV UR4, 0x400 ;  /* 0x0000040000047882 */ /* 0x000fe20000000000 */
[----:B0-----:R-:W0:Y:S02]  /*08c0*/  LDC.64 R36, c[0x0][0x238] ;  /* 0x00008e00ff247b82 */ /* 0x001e240000000a00 */
[C---:B------:R-:W-:Y:S01]  /*08d0*/  FMUL R22, R23.reuse, R22 ;  /* 0x0000001617167220 */ /* 0x040fe20000400000 */
[----:B------:R-:W-:Y:S01]  /*08e0*/  FMUL R26, R23, R26 ;  /* 0x0000001a171a7220 */ /* 0x000fe20000400000 */
[----:B-1----:R-:W-:-:S04]  /*08f0*/  SHF.R.U32.HI R24, RZ, 0x2, R30 ;  /* 0x00000002ff187819 */ /* 0x002fc8000001161e */
[----:B------:R-:W-:Y:S01]  /*0900*/  SGXT.U32 R24, R24, 0x4 ;  /* 0x000000041818781a */ /* 0x000fe20000000000 */
[----:B---3--:R-:W-:Y:S01]  /*0910*/  UPRMT UR4, UR5, 0x654, UR4 ;  /* 0x0000065405047896 */ /* 0x008fe20008000004 */
[-CC-:B--2---:R-:W-:Y:S01]  /*0920*/  FFMA R13, R12, R4.reuse, R8.reuse ;  /* 0x000000040c0d7223 */ /* 0x184fe20000000008 */
[-CC-:B------:R-:W-:Y:S01]  /*0930*/  FFMA R17, R17, R4.reuse, R8.reuse ;  /* 0x0000000411117223 */ /* 0x180fe20000000008 */
[-CC-:B------:R-:W-:Y:S01]  /*0940*/  FFMA R15, R15, R4.reuse, R8.reuse ;  /* 0x000000040f0f7223 */ /* 0x180fe20000000008 */
[----:B------:R-:W-:Y:S01]  /*0950*/  FFMA R12, R16, R4, R8 ;  /* 0x00000004100c7223 */ /* 0x000fe20000000008 */
[-CC-:B------:R-:W-:Y:S01]  /*0960*/  FFMA R4, R20, R5.reuse, R9.reuse ;  /* 0x0000000514047223 */ /* 0x180fe20000000009 */
[-CC-:B------:R-:W-:Y:S01]  /*0970*/  FFMA R18, R18, R5.reuse, R9.reuse ;  /* 0x0000000512127223 */ /* 0x180fe20000000009 */
[-CC-:B------:R-:W-:Y:S01]  /*0980*/  FFMA R8, R35, R5.reuse, R9.reuse ;  /* 0x0000000523087223 */ /* 0x180fe20000000009 */
[----:B------:R-:W-:Y:S01]  /*0990*/  FFMA R20, R34, R5, R9 ;  /* 0x0000000522147223 */ /* 0x000fe20000000009 */
[----:B------:R-:W-:-:S04]  /*09a0*/  LOP3.LUT R5, R30, 0xc0, RZ, 0xc0, !PT ;  /* 0x000000c01e057812 */ /* 0x000fc800078ec0ff */
[----:B------:R-:W-:Y:S01]  /*09b0*/  SHF.R.U32.HI R5, RZ, 0x2, R5 ;  /* 0x00000002ff057819 */ /* 0x000fe20000011605 */
[-CC-:B------:R-:W-:Y:S01]  /*09c0*/  FFMA R9, R33, R6.reuse, R10.reuse ;  /* 0x0000000621097223 */ /* 0x180fe2000000000a */
[-CC-:B------:R-:W-:Y:S01]  /*09d0*/  FFMA R14, R14, R6.reuse, R10.reuse ;  /* 0x000000060e0e7223 */ /* 0x180fe2000000000a */
[--C-:B------:R-:W-:Y:S01]  /*09e0*/  FFMA R21, R21, R6, R10.reuse ;  /* 0x0000000615157223 */ /* 0x100fe2000000000a */
[----:B------:R-:W-:Y:S01]  /*09f0*/  LOP3.LUT R24, R5, R24, RZ, 0xfc, !PT ;  /* 0x0000001805187212 */ /* 0x000fe200078efcff */
[----:B------:R-:W-:Y:S01]  /*0a00*/  FFMA R5, R27, R6, R10 ;  /* 0x000000061b057223 */ /* 0x000fe2000000000a */
[----:B------:R-:W-:Y:S02]  /*0a10*/  LOP3.LUT R27, R32, R31, RZ, 0xfc, !PT ;  /* 0x0000001f201b7212 */ /* 0x000fe400078efcff */
[----:B------:R-:W-:Y:S02]  /*0a20*/  LOP3.LUT R34, R32, 0x4, R31, 0xfe, !PT ;  /* 0x0000000420227812 */ /* 0x000fe400078efe1f */
[----:B------:R-:W-:-:S02]  /*0a30*/  LOP3.LUT R6, R32, 0x8, R31, 0xfe, !PT ;  /* 0x0000000820067812 */ /* 0x000fc400078efe1f */
[----:B------:R-:W-:Y:S01]  /*0a40*/  LOP3.LUT R16, R32, 0xc, R31, 0xfe, !PT ;  /* 0x0000000c20107812 */ /* 0x000fe200078efe1f */
[----:B------:R-:W-:Y:S02]  /*0a50*/  IMAD.SHL.U32 R31, R30, 0x400, RZ ;  /* 0x000004001e1f7824 */ /* 0x000fe400078e00ff */
[C---:B------:R-:W-:Y:S01]  /*0a60*/  FMUL R32, R23.reuse, R19 ;  /* 0x0000001317207220 */ /* 0x040fe20000400000 */
[----:B------:R-:W-:Y:S01]  /*0a70*/  FMUL R10, R23, R25 ;  /* 0x00000019170a7220 */ /* 0x000fe20000400000 */
[-CC-:B------:R-:W-:Y:S01]  /*0a80*/  FFMA R35, R22, R7.reuse, R11.reuse ;  /* 0x0000000716237223 */ /* 0x180fe2000000000b */
[----:B------:R-:W-:Y:S02]  /*0a90*/  LOP3.LUT R23, R31, 0xc00, RZ, 0xc0, !PT ;  /* 0x00000c001f177812 */ /* 0x000fe400078ec0ff */
[-CC-:B------:R-:W-:Y:S01]  /*0aa0*/  FFMA R10, R10, R7.reuse, R11.reuse ;  /* 0x000000070a0a7223 */ /* 0x180fe2000000000b */
[-CC-:B------:R-:W-:Y:S01]  /*0ab0*/  FFMA R19, R26, R7.reuse, R11.reuse ;  /* 0x000000071a137223 */ /* 0x180fe2000000000b */
[----:B------:R-:W-:Y:S01]  /*0ac0*/  FFMA R22, R32, R7, R11 ;  /* 0x0000000720167223 */ /* 0x000fe2000000000b */
[----:B------:R-:W-:-:S02]  /*0ad0*/  LEA.HI R33, R23, UR4, RZ, 0x1a ;  /* 0x0000000417217c11 */ /* 0x000fc4000f8fd0ff */
[C---:B------:R-:W-:Y:S02]  /*0ae0*/  LOP3.LUT R7, R23.reuse, 0x100, RZ, 0xfc, !PT ;  /* 0x0000010017077812 */ /* 0x040fe400078efcff */
[C---:B------:R-:W-:Y:S02]  /*0af0*/  LOP3.LUT R11, R23.reuse, 0x200, RZ, 0xfc, !PT ;  /* 0x00000200170b7812 */ /* 0x040fe400078efcff */
[----:B------:R-:W-:Y:S02]  /*0b00*/  LOP3.LUT R24, R24, R23, RZ, 0xfc, !PT ;  /* 0x0000001718187212 */ /* 0x000fe400078efcff */
[----:B------:R-:W-:Y:S02]  /*0b10*/  LOP3.LUT R23, R23, 0x300, RZ, 0xfc, !PT ;  /* 0x0000030017177812 */ /* 0x000fe400078efcff */
[----:B------:R-:W-:Y:S02]  /*0b20*/  SHF.R.S32.HI R26, RZ, 0x1f, R27 ;  /* 0x0000001fff1a7819 */ /* 0x000fe4000001141b */
[----:B------:R-:W-:-:S02]  /*0b30*/  LEA.HI R7, R7, UR4, RZ, 0x1a ;  /* 0x0000000407077c11 */ /* 0x000fc4000f8fd0ff */
[----:B------:R-:W-:Y:S02]  /*0b40*/  LEA.HI R11, R11, UR4, RZ, 0x1a ;  /* 0x000000040b0b7c11 */ /* 0x000fe4000f8fd0ff */
[----:B------:R-:W-:Y:S02]  /*0b50*/  LEA.HI R23, R23, UR4, RZ, 0x1a ;  /* 0x0000000417177c11 */ /* 0x000fe4000f8fd0ff */
[----:B------:R-:W-:Y:S02]  /*0b60*/  LEA.HI R26, R26, R27, RZ, 0x6 ;  /* 0x0000001b1a1a7211 */ /* 0x000fe400078f30ff */
[C---:B------:R-:W-:Y:S01]  /*0b70*/  LEA R31, R24.reuse, R7, 0x2 ;  /* 0x00000007181f7211 */ /* 0x040fe200078e10ff */
[C---:B------:R-:W-:Y:S01]  /*0b80*/  IMAD R33, R24.reuse, 0x4, R33 ;  /* 0x0000000418217824 */ /* 0x040fe200078e0221 */
[----:B------:R-:W-:Y:S01]  /*0b90*/  SHF.R.S32.HI R7, RZ, 0x1f, R34 ;  /* 0x0000001fff077819 */ /* 0x000fe20000011422 */
[C---:B------:R-:W-:Y:S02]  /*0ba0*/  IMAD R32, R24.reuse, 0x4, R11 ;  /* 0x0000000418207824 */ /* 0x040fe400078e020b */
[----:B------:R-:W-:Y:S01]  /*0bb0*/  IMAD R23, R24, 0x4, R23 ;  /* 0x0000000418177824 */ /* 0x000fe200078e0217 */
[----:B------:R-:W-:-:S02]  /*0bc0*/  LOP3.LUT R24, R26, 0xfffc0, RZ, 0xc0, !PT ;  /* 0x000fffc01a187812 */ /* 0x000fc400078ec0ff */
[----:B------:R-:W-:Y:S02]  /*0bd0*/  LEA.HI R7, R7, R34, RZ, 0x6 ;  /* 0x0000002207077211 */ /* 0x000fe400078f30ff */
[C---:B------:R-:W-:Y:S01]  /*0be0*/  ISETP.GE.AND P1, PT, R27.reuse, 0x100, PT ;  /* 0x000001001b00780c */ /* 0x040fe20003f26270 */
[----:B------:R-:W-:Y:S01]  /*0bf0*/  IMAD.IADD R27, R27, 0x1, -R24 ;  /* 0x000000011b1b7824 */ /* 0x000fe200078e0a18 */
[C---:B------:R-:W-:Y:S02]  /*0c00*/  LOP3.LUT R11, R7.reuse, 0xfffc0, RZ, 0xc0, !PT ;  /* 0x000fffc0070b7812 */ /* 0x040fe400078ec0ff */
[----:B------:R-:W-:Y:S02]  /*0c10*/  SHF.L.U32 R24, R7, 0xe, RZ ;  /* 0x0000000e07187819 */ /* 0x000fe400000006ff */
[----:B------:R-:W-:Y:S01]  /*0c20*/  SHF.R.S32.HI R7, RZ, 0x1f, R6 ;  /* 0x0000001fff077819 */ /* 0x000fe20000011406 */
[----:B------:R-:W-:Y:S01]  /*0c30*/  IMAD.IADD R11, R34, 0x1, -R11 ;  /* 0x00000001220b7824 */ /* 0x000fe200078e0a0b */
[----:B------:R-:W-:-:S02]  /*0c40*/  LOP3.LUT R24, R24, 0xfff00000, RZ, 0xc0, !PT ;  /* 0xfff0000018187812 */ /* 0x000fc400078ec0ff */
[----:B------:R-:W-:-:S03]  /*0c50*/  LEA.HI R7, R7, R6, RZ, 0x6 ;  /* 0x0000000607077211 */ /* 0x000fc600078f30ff */
[----:B------:R-:W-:Y:S01]  /*0c60*/  IMAD R24, R11, 0x1000, R24 ;  /* 0x000010000b187824 */ /* 0x000fe200078e0218 */
[----:B------:R-:W-:Y:S02]  /*0c70*/  LOP3.LUT R11, R7, 0xfffc0, RZ, 0xc0, !PT ;  /* 0x000fffc0070b7812 */ /* 0x000fe400078ec0ff */
[----:B------:R-:W-:-:S03]  /*0c80*/  ISETP.GE.AND P2, PT, R6, 0x100, PT ;  /* 0x000001000600780c */ /* 0x000fc60003f46270 */
[----:B------:R-:W-:Y:S02]  /*0c90*/  IMAD.IADD R11, R6, 0x1, -R11 ;  /* 0x00000001060b7824 */ /* 0x000fe400078e0a0b */
[----:B------:R-:W-:Y:S01]  /*0ca0*/  IMAD.SHL.U32 R6, R7, 0x4000, RZ ;  /* 0x0000400007067824 */ /* 0x000fe200078e00ff */
[----:B------:R-:W-:Y:S01]  /*0cb0*/  SHF.R.S32.HI R7, RZ, 0x1f, R16 ;  /* 0x0000001fff077819 */ /* 0x000fe20000011410 */
[----:B------:R-:W-:-:S03]  /*0cc0*/  IMAD.SHL.U32 R26, R26, 0x4000, RZ ;  /* 0x000040001a1a7824 */ /* 0x000fc600078e00ff */
[----:B------:R-:W-:Y:S02]  /*0cd0*/  LOP3.LUT R6, R6, 0xfff00000, RZ, 0xc0, !PT ;  /* 0xfff0000006067812 */ /* 0x000fe400078ec0ff */
[----:B------:R-:W-:Y:S02]  /*0ce0*/  LEA.HI R7, R7, R16, RZ, 0x6 ;  /* 0x0000001007077211 */ /* 0x000fe400078f30ff */
[----:B------:R-:W-:Y:S01]  /*0cf0*/  LOP3.LUT R26, R26, 0xfff00000, RZ, 0xc0, !PT ;  /* 0xfff000001a1a7812 */ /* 0x000fe200078ec0ff */
[----:B------:R-:W-:Y:S01]  /*0d00*/  IMAD R25, R11, 0x1000, R6 ;  /* 0x000010000b197824 */ /* 0x000fe200078e0206 */
[C---:B------:R-:W-:Y:S01]  /*0d10*/  LOP3.LUT R11, R7.reuse, 0xfffc0, RZ, 0xc0, !PT ;  /* 0x000fffc0070b7812 */ /* 0x040fe200078ec0ff */
[----:B------:R-:W-:Y:S01]  /*0d20*/  IMAD.SHL.U32 R7, R7, 0x4000, RZ ;  /* 0x0000400007077824 */ /* 0x000fe200078e00ff */
[----:B------:R-:W-:Y:S01]  /*0d30*/  FSETP.GEU.AND P5, PT, R17, RZ, PT ;  /* 0x000000ff1100720b */ /* 0x000fe20003fae000 */
[----:B------:R-:W-:Y:S01]  /*0d40*/  IMAD R27, R27, 0x1000, R26 ;  /* 0x000010001b1b7824 */ /* 0x000fe200078e021a */
[----:B------:R-:W-:-:S02]  /*0d50*/  IADD3 R11, R16, -R11, RZ ;  /* 0x8000000b100b7210 */ /* 0x000fc40007ffe0ff */
[----:B------:R-:W-:Y:S02]  /*0d60*/  LOP3.LUT R26, R7, 0xfff00000, RZ, 0xc0, !PT ;  /* 0xfff00000071a7812 */ /* 0x000fe400078ec0ff */
[C---:B------:R-:W-:Y:S02]  /*0d70*/  FSETP.GEU.AND P4, PT, R4.reuse, RZ, PT ;  /* 0x000000ff0400720b */ /* 0x040fe40003f8e000 */
[----:B------:R-:W-:Y:S01]  /*0d80*/  FSETP.GEU.AND P6, PT, R5, RZ, PT ;  /* 0x000000ff0500720b */ /* 0x000fe20003fce000 */
[----:B------:R-:W-:Y:S01]  /*0d90*/  IMAD R26, R11, 0x1000, R26 ;  /* 0x000010000b1a7824 */ /* 0x000fe200078e021a */
[----:B------:R-:W-:Y:S01]  /*0da0*/  FSEL R6, R17, RZ, P5 ;  /* 0x000000ff11067208 */ /* 0x000fe20002800000 */
[----:B------:R-:W-:Y:S01]  /*0db0*/  VIADD R17, R29, 0xc0000 ;  /* 0x000c00001d117836 */ /* 0x000fe20000000000 */
[----:B------:R-:W-:Y:S02]  /*0dc0*/  FSEL R4, R4, RZ, P4 ;  /* 0x000000ff04047208 */ /* 0x000fe40002000000 */
[----:B------:R-:W-:-:S02]  /*0dd0*/  FSETP.GEU.AND P5, PT, R35, RZ, PT ;  /* 0x000000ff2300720b */ /* 0x000fc40003fae000 */
[----:B------:R-:W-:Y:S02]  /*0de0*/  FSETP.GEU.AND P4, PT, R15, RZ, PT ;  /* 0x000000ff0f00720b */ /* 0x000fe40003f8e000 */
[----:B------:R-:W-:Y:S02]  /*0df0*/  FSEL R11, R5, RZ, P6 ;  /* 0x000000ff050b7208 */ /* 0x000fe40003000000 */
[C---:B------:R-:W-:Y:S02]  /*0e00*/  FSETP.GEU.AND P6, PT, R18.reuse, RZ, PT ;  /* 0x000000ff1200720b */ /* 0x040fe40003fce000 */
[----:B------:R-:W-:Y:S01]  /*0e10*/  FSEL R38, R35, RZ, P5 ;  /* 0x000000ff23267208 */ /* 0x000fe20002800000 */
[----:B------:R-:W-:Y:S01]  /*0e20*/  IMAD.IADD R35, R17, 0x1, R27 ;  /* 0x0000000111237824 */ /* 0x000fe200078e021b */
[----:B------:R-:W-:Y:S01]  /*0e30*/  FSEL R40, R15, RZ, P4 ;  /* 0x000000ff0f287208 */ /* 0x000fe20002000000 */
[----:B------:R1:W-:Y:S01]  /*0e40*/  STS [R33], R6 ;  /* 0x0000000621007388 */ /* 0x0003e20000000800 */
[----:B------:R-:W-:-:S02]  /*0e50*/  FSEL R18, R18, RZ, P6 ;  /* 0x000000ff12127208 */ /* 0x000fc40003000000 */
[----:B------:R-:W-:Y:S01]  /*0e60*/  ISETP.GE.AND P3, PT, R34, 0x100, PT ;  /* 0x000001002200780c */ /* 0x000fe20003f66270 */
[----:B------:R2:W-:Y:S01]  /*0e70*/  STS [R31+0x400], R4 ;  /* 0x000400041f007388 */ /* 0x0005e20000000800 */
[----:B------:R-:W-:Y:S01]  /*0e80*/  FSETP.GEU.AND P6, PT, R10, RZ, PT ;  /* 0x000000ff0a00720b */ /* 0x000fe20003fce000 */
[----:B0-----:R-:W-:Y:S02]  /*0e90*/  IMAD.WIDE R34, R35, 0x4, R36 ;  /* 0x0000000423227825 */ /* 0x001fe400078e0224 */
[----:B------:R-:W-:Y:S01]  /*0ea0*/  STS [R32+0x800], R11 ;  /* 0x0008000b20007388 */ /* 0x000fe20000000800 */
[----:B-1----:R-:W-:-:S03]  /*0eb0*/  CS2R R6, SRZ ;  /* 0x0000000000067805 */ /* 0x002fc6000001ff00 */
[----:B------:R-:W-:Y:S01]  /*0ec0*/  STS [R23+0xc00], R38 ;  /* 0x000c002617007388 */ /* 0x000fe20000000800 */
[----:B--2---:R-:W-:-:S03]  /*0ed0*/  CS2R R4, SRZ ;  /* 0x0000000000047805 */ /* 0x004fc6000001ff00 */
[----:B------:R-:W-:Y:S01]  /*0ee0*/  STS [R33+0x100], R40 ;  /* 0x0001002821007388 */ /* 0x000fe20000000800 */
[----:B------:R-:W-:-:S03]  /*0ef0*/  FSETP.GEU.AND P4, PT, R9, RZ, PT ;  /* 0x000000ff0900720b */ /* 0x000fc60003f8e000 */
[----:B------:R0:W-:Y:S01]  /*0f00*/  STS [R31+0x500], R18 ;  /* 0x000500121f007388 */ /* 0x0001e20000000800 */
[----:B------:R-:W-:-:S03]  /*0f10*/  FSEL R15, R9, RZ, P4 ;  /* 0x000000ff090f7208 */ /* 0x000fc60002000000 */
[----:B------:R1:W2:Y:S01]  /*0f20*/  @!P1 LDG.E.EL.128 R4, desc[UR6][R34.64] ;  /* 0x0000000622049981 */ /* 0x0002a2000c2e1d00 */
[----:B0-----:R-:W-:Y:S02]  /*0f30*/  FSEL R18, R10, RZ, P6 ;  /* 0x000000ff0a127208 */ /* 0x001fe40003000000 */
[C---:B------:R-:W-:Y:S01]  /*0f40*/  FSETP.GEU.AND P6, PT, R8.reuse, RZ, PT ;  /* 0x000000ff0800720b */ /* 0x040fe20003fce000 */
[----:B-1----:R-:W-:Y:S01]  /*0f50*/  IMAD.IADD R35, R17, 0x1, R24 ;  /* 0x0000000111237824 */ /* 0x002fe200078e0218 */
[----:B------:R-:W-:Y:S02]  /*0f60*/  CS2R R10, SRZ ;  /* 0x00000000000a7805 */ /* 0x000fe4000001ff00 */
[----:B------:R-:W-:Y:S02]  /*0f70*/  FSEL R40, R8, RZ, P6 ;  /* 0x000000ff08287208 */ /* 0x000fe40003000000 */
[----:B------:R-:W-:Y:S01]  /*0f80*/  CS2R R8, SRZ ;  /* 0x0000000000087805 */ /* 0x000fe2000001ff00 */
[----:B------:R-:W-:-:S05]  /*0f90*/  IMAD.WIDE R34, R35, 0x4, R36 ;  /* 0x0000000423227825 */ /* 0x000fca00078e0224 */
[----:B------:R-:W3:Y:S01]  /*0fa0*/  @!P3 LDG.E.EL.128 R8, desc[UR6][R34.64] ;  /* 0x000000062208b981 */ /* 0x000ee2000c2e1d00 */
[----:B------:R-:W-:-:S04]  /*0fb0*/  FSETP.GEU.AND P5, PT, R13, RZ, PT ;  /* 0x000000ff0d00720b */ /* 0x000fc80003fae000 */
[----:B------:R-:W-:Y:S01]  /*0fc0*/  FSEL R38, R13, RZ, P5 ;  /* 0x000000ff0d267208 */ /* 0x000fe20002800000 */
[----:B------:R0:W-:Y:S01]  /*0fd0*/  STS [R32+0x900], R15 ;  /* 0x0009000f20007388 */ /* 0x0001e20000000800 */
[----:B------:R-:W-:Y:S02]  /*0fe0*/  FSETP.GEU.AND P5, PT, R19, RZ, PT ;  /* 0x000000ff1300720b */ /* 0x000fe40003fae000 */
[----:B------:R-:W-:Y:S01]  /*0ff0*/  FSETP.GEU.AND P6, PT, R14, RZ, PT ;  /* 0x000000ff0e00720b */ /* 0x000fe20003fce000 */
[----:B------:R-:W-:Y:S01]  /*1000*/  STS [R23+0xd00], R18 ;  /* 0x000d001217007388 */ /* 0x000fe20000000800 */
[----:B------:R-:W-:-:S03]  /*1010*/  FSETP.GEU.AND P4, PT, R12, RZ, PT ;  /* 0x000000ff0c00720b */ /* 0x000fc60003f8e000 */
[----:B------:R1:W-:Y:S01]  /*1020*/  STS [R33+0x200], R38 ;  /* 0x0002002621007388 */ /* 0x0003e20000000800 */
[----:B------:R-:W-:Y:S02]  /*1030*/  FSEL R39, R14, RZ, P6 ;  /* 0x000000ff0e277208 */ /* 0x000fe40003000000 */
[----:B0-----:R-:W-:Y:S01]  /*1040*/  CS2R R14, SRZ ;  /* 0x00000000000e7805 */ /* 0x001fe2000001ff00 */
[----:B------:R0:W-:Y:S01]  /*1050*/  STS [R31+0x600], R40 ;  /* 0x000600281f007388 */ /* 0x0001e20000000800 */
[----:B-1----:R-:W-:Y:S01]  /*1060*/  FSEL R38, R19, RZ, P5 ;  /* 0x000000ff13267208 */ /* 0x002fe20002800000 */
[----:B------:R-:W-:Y:S01]  /*1070*/  IMAD.IADD R19, R17, 0x1, R25 ;  /* 0x0000000111137824 */ /* 0x000fe200078e0219 */
[----:B0-----:R-:W-:Y:S02]  /*1080*/  FSEL R40, R12, RZ, P4 ;  /* 0x000000ff0c287208 */ /* 0x001fe40002000000 */
[----:B------:R-:W-:Y:S01]  /*1090*/  CS2R R12, SRZ ;  /* 0x00000000000c7805 */ /* 0x000fe2000001ff00 */
[----:B------:R-:W-:Y:S01]  /*10a0*/  IMAD.WIDE R18, R19, 0x4, R36 ;  /* 0x0000000413127825 */ /* 0x000fe200078e0224 */
[----:B------:R-:W-:-:S04]  /*10b0*/  ISETP.GE.AND P4, PT, R16, 0x100, PT ;  /* 0x000001001000780c */ /* 0x000fc80003f86270 */
[----:B------:R0:W4:Y:S01]  /*10c0*/  @!P2 LDG.E.EL.128 R12, desc[UR6][R18.64] ;  /* 0x00000006120ca981 */ /* 0x000122000c2e1d00 */
[----:B------:R-:W-:-:S05]  /*10d0*/  IADD3 R17, R17, R26, RZ ;  /* 0x0000001a11117210 */ /* 0x000fca0007ffe0ff */
[----:B------:R-:W-:Y:S01]  /*10e0*/  IMAD.WIDE R36, R17, 0x4, R36 ;  /* 0x0000000411247825 */ /* 0x000fe200078e0224 */
[----:B------:R-:W-:Y:S02]  /*10f0*/  CS2R R16, SRZ ;  /* 0x0000000000107805 */ /* 0x000fe4000001ff00 */
[----:B0-----:R-:W-:-:S06]  /*1100*/  CS2R R18, SRZ ;  /* 0x0000000000127805 */ /* 0x001fcc000001ff00 */
[----:B------:R0:W5:Y:S01]  /*1110*/  @!P4 LDG.E.EL.128 R16, desc[UR6][R36.64] ;  /* 0x000000062410c981 */ /* 0x000162000c2e1d00 */
[----:B------:R-:W-:-:S04]  /*1120*/  FSETP.GEU.AND P5, PT, R20, RZ, PT ;  /* 0x000000ff1400720b */ /* 0x000fc80003fae000 */
[----:B------:R-:W-:Y:S02]  /*1130*/  FSEL R20, R20, RZ, P5 ;  /* 0x000000ff14147208 */ /* 0x000fe40002800000 */
[C---:B------:R-:W-:Y:S01]  /*1140*/  FSETP.GEU.AND P5, PT, R21.reuse, RZ, PT ;  /* 0x000000ff1500720b */ /* 0x040fe20003fae000 */
[----:B------:R-:W-:Y:S01]  /*1150*/  STS [R32+0xa00], R39 ;  /* 0x000a002720007388 */ /* 0x000fe20000000800 */
[----:B------:R-:W-:Y:S01]  /*1160*/  IMAD.SHL.U32 R34, R30, 0x4, RZ ;  /* 0x000000041e227824 */ /* 0x000fe200078e00ff */
[----:B0-----:R-:W0:Y:S01]  /*1170*/  LDC.64 R36, c[0x0][0x240] ;  /* 0x00009000ff247b82 */ /* 0x001e220000000a00 */
[----:B------:R-:W-:Y:S02]  /*1180*/  FSEL R21, R21, RZ, P5 ;  /* 0x000000ff15157208 */ /* 0x000fe40002800000 */
[C---:B------:R-:W-:Y:S01]  /*1190*/  FSETP.GEU.AND P5, PT, R22.reuse, RZ, PT ;  /* 0x000000ff1600720b */ /* 0x040fe20003fae000 */
[----:B------:R1:W-:Y:S04]  /*11a0*/  STS [R23+0xe00], R38 ;  /* 0x000e002617007388 */ /* 0x0003e80000000800 */
[----:B------:R1:W-:Y:S02]  /*11b0*/  STS [R33+0x300], R40 ;  /* 0x0003002821007388 */ /* 0x0003e40000000800 */
[----:B-1----:R-:W-:-:S02]  /*11c0*/  FSEL R38, R22, RZ, P5 ;  /* 0x000000ff16267208 */ /* 0x002fc40002800000 */
[----:B------:R-:W-:Y:S04]  /*11d0*/  STS [R31+0x700], R20 ;  /* 0x000700141f007388 */ /* 0x000fe80000000800 */
[----:B------:R1:W-:Y:S04]  /*11e0*/  STS [R32+0xb00], R21 ;  /* 0x000b001520007388 */ /* 0x0003e80000000800 */
[----:B------:R-:W-:Y:S01]  /*11f0*/  STS [R23+0xf00], R38 ;  /* 0x000f002617007388 */ /* 0x000fe20000000800 */
[----:B------:R-:W-:-:S04]  /*1200*/  SHF.R.U32.HI R33, RZ, 0x8, R34 ;  /* 0x00000008ff217819 */ /* 0x000fc80000011622 */
[----:B------:R-:W-:Y:S02]  /*1210*/  SGXT.U32 R33, R33, 0x2 ;  /* 0x000000022121781a */ /* 0x000fe40000000000 */
[----:B-1----:R-:W-:Y:S02]  /*1220*/  LOP3.LUT R32, R34, 0x3fc, RZ, 0xc0, !PT ;  /* 0x000003fc22207812 */ /* 0x002fe400078ec0ff */
[----:B------:R-:W-:Y:S02]  /*1230*/  LOP3.LUT R34, R33, 0x3fc, R34, 0xf8, !PT ;  /* 0x000003fc21227812 */ /* 0x000fe400078ef822 */
[----:B------:R-:W-:Y:S02]  /*1240*/  LEA R33, R33, UR4, 0x2 ;  /* 0x0000000421217c11 */ /* 0x000fe4000f8e10ff */
[----:B------:R-:W-:Y:S01]  /*1250*/  LEA R20, R34, UR4, 0x2 ;  /* 0x0000000422147c11 */ /* 0x000fe2000f8e10ff */
[----:B------:R-:W-:Y:S02]  /*1260*/  BAR.SYNC.DEFER_BLOCKING 0x0 ;  /* 0x0000000000007b1d */ /* 0x000fe40000010000 */
[C---:B------:R-:W-:Y:S01]  /*1270*/  IMAD R39, R32.reuse, 0x4, R33 ;  /* 0x0000000420277824 */ /* 0x040fe200078e0221 */
[----:B------:R-:W-:-:S03]  /*1280*/  LOP3.LUT R31, R32, 0x400, RZ, 0xfc, !PT ;  /* 0x00000400201f7812 */ /* 0x000fc600078efcff */
[----:B------:R-:W-:Y:S04]  /*1290*/  LDS R20, [R20] ;  /* 0x0000000014147984 */ /* 0x000fe80000000800 */
[----:B------:R-:W-:Y:S04]  /*12a0*/  LDS R21, [R39+0x4] ;  /* 0x0000040027157984 */ /* 0x000fe80000000800 */
[----:B------:R-:W-:Y:S04]  /*12b0*/  LDS R22, [R39+0x8] ;  /* 0x0000080027167984 */ /* 0x000fe80000000800 */
[----:B------:R-:W1:Y:S01]  /*12c0*/  LDS R23, [R39+0xc] ;  /* 0x00000c0027177984 */ /* 0x000e620000000800 */
[----:B------:R-:W-:Y:S01]  /*12d0*/  IMAD.IADD R35, R29, 0x1, R27 ;  /* 0x000000011d237824 */ /* 0x000fe200078e021b */
[----:B------:R-:W-:-:S04]  /*12e0*/  SHF.R.U32.HI R27, RZ, 0x6, R31 ;  /* 0x00000006ff1b7819 */ /* 0x000fc8000001161f */
[----:B------:R-:W-:Y:S01]  /*12f0*/  LOP3.LUT R27, R27, 0x1c, RZ, 0xc0, !PT ;  /* 0x0000001c1b1b7812 */ /* 0x000fe200078ec0ff */
[----:B0-----:R-:W-:-:S04]  /*1300*/  IMAD.WIDE R34, R35, 0x4, R36 ;  /* 0x0000000423227825 */ /* 0x001fc800078e0224 */
[----:B------:R-:W-:-:S04]  /*1310*/  VIADD R27, R27, UR4 ;  /* 0x000000041b1b7c36 */ /* 0x000fc80008000000 */
[----:B------:R-:W-:Y:S02]  /*1320*/  IMAD R27, R32, 0x4, R27 ;  /* 0x00000004201b7824 */ /* 0x000fe400078e021b */
[----:B------:R-:W-:-:S03]  /*1330*/  IMAD.IADD R33, R29, 0x1, R24 ;  /* 0x000000011d217824 */ /* 0x000fc600078e0218 */
[----:B------:R-:W-:Y:S04]  /*1340*/  LDS R24, [R27+0x1000] ;  /* 0x001000001b187984 */ /* 0x000fe80000000800 */
[----:B-1----:R0:W-:Y:S02]  /*1350*/  @!P1 STG.E.128 desc[UR6][R34.64], R20 ;  /* 0x0000001422009986 */ /* 0x0021e4000c101d06 */
[----:B0-----:R-:W-:Y:S01]  /*1360*/  IADD3 R34, R29, R25, RZ ;  /* 0x000000191d227210 */ /* 0x001fe20007ffe0ff */
[----:B------:R-:W-:Y:S01]  /*1370*/  IMAD.IADD R35, R29, 0x1, R26 ;  /* 0x000000011d237824 */ /* 0x000fe200078e021a */
[----:B------:R-:W-:Y:S04]  /*1380*/  LDS R25, [R27+0x1004] ;  /* 0x001004001b197984 */ /* 0x000fe80000000800 */
[----:B------:R-:W-:Y:S04]  /*1390*/  LDS R26, [R27+0x1008] ;  /* 0x001008001b1a7984 */ /* 0x000fe80000000800 */
[----:B------:R-:W0:Y:S01]  /*13a0*/  LDS R27, [R27+0x100c] ;  /* 0x00100c001b1b7984 */ /* 0x000e220000000800 */
[----:B------:R-:W-:-:S04]  /*13b0*/  IMAD.WIDE R38, R34, 0x4, R36 ;  /* 0x0000000422267825 */ /* 0x000fc800078e0224 */
[----:B--2---:R-:W-:Y:S01]  /*13c0*/  FADD R29, R20, R4 ;  /* 0x00000004141d7221 */ /* 0x004fe20000000000 */
[----:B------:R-:W-:Y:S01]  /*13d0*/  FADD R21, R21, R5 ;  /* 0x0000000515157221 */ /* 0x000fe20000000000 */
[----:B------:R-:W-:Y:S01]  /*13e0*/  IMAD.WIDE R4, R33, 0x4, R36 ;  /* 0x0000000421047825 */ /* 0x000fe200078e0224 */
[C---:B------:R-:W-:Y:S02]  /*13f0*/  LOP3.LUT R33, R32.reuse, 0x800, RZ, 0xfc, !PT ;  /* 0x0000080020217812 */ /* 0x040fe400078efcff */
[----:B------:R-:W-:Y:S01]  /*1400*/  LOP3.LUT R20, R32, 0xc00, RZ, 0xfc, !PT ;  /* 0x00000c0020147812 */ /* 0x000fe200078efcff */
[----:B------:R-:W-:Y:S01]  /*1410*/  FADD R22, R22, R6 ;  /* 0x0000000616167221 */ /* 0x000fe20000000000 */
[----:B0-----:R3:W-:Y:S01]  /*1420*/  @!P3 STG.E.128 desc[UR6][R4.64], R24 ;  /* 0x000000180400b986 */ /* 0x0017e2000c101d06 */
[----:B------:R-:W-:-:S04]  /*1430*/  SHF.R.U32.HI R6, RZ, 0x6, R33 ;  /* 0x00000006ff067819 */ /* 0x000fc80000011621 */
[----:B------:R-:W-:Y:S01]  /*1440*/  LOP3.LUT R6, R6, 0x2c, RZ, 0xc0, !PT ;  /* 0x0000002c06067812 */ /* 0x000fe200078ec0ff */
[----:B------:R-:W-:Y:S01]  /*1450*/  FADD R23, R23, R7 ;  /* 0x0000000717177221 */ /* 0x000fe20000000000 */
[----:B---3--:R-:W-:Y:S01]  /*1460*/  FADD R24, R24, R8 ;  /* 0x0000000818187221 */ /* 0x008fe20000000000 */
[----:B------:R-:W-:-:S04]  /*1470*/  SHF.R.U32.HI R8, RZ, 0x6, R20 ;  /* 0x00000006ff087819 */ /* 0x000fc80000011614 */
[----:B------:R-:W-:Y:S01]  /*1480*/  LOP3.LUT R8, R8, 0x3c, RZ, 0xc0, !PT ;  /* 0x0000003c08087812 */ /* 0x000fe200078ec0ff */
[----:B------:R-:W-:Y:S02]  /*1490*/  VIADD R7, R6, UR4 ;  /* 0x0000000406077c36 */ /* 0x000fe40008000000 */
[----:B------:R-:W-:Y:S02]  /*14a0*/  FADD R25, R25, R9 ;  /* 0x0000000919197221 */ /* 0x000fe40000000000 */
[----:B------:R-:W-:Y:S02]  /*14b0*/  VIADD R9, R8, UR4 ;  /* 0x0000000408097c36 */ /* 0x000fe40008000000 */
[----:B------:R-:W-:-:S03]  /*14c0*/  IMAD R7, R32, 0x4, R7 ;  /* 0x0000000420077824 */ /* 0x000fc600078e0207 */
[----:B------:R-:W-:Y:S01]  /*14d0*/  LEA R34, R32, R9, 0x2 ;  /* 0x0000000920227211 */ /* 0x000fe200078e10ff */
[----:B------:R-:W-:Y:S01]  /*14e0*/  FADD R26, R26, R10 ;  /* 0x0000000a1a1a7221 */ /* 0x000fe20000000000 */
[----:B------:R-:W4:Y:S01]  /*14f0*/  LDS R4, [R7+0x2000] ;  /* 0x0020000007047984 */ /* 0x000f220000000800 */
[----:B------:R-:W-:-:S03]  /*1500*/  FADD R27, R27, R11 ;  /* 0x0000000b1b1b7221 */ /* 0x000fc60000000000 */
[----:B------:R-:W-:Y:S04]  /*1510*/  LDS R5, [R7+0x2004] ;  /* 0x0020040007057984 */ /* 0x000fe80000000800 */
[----:B------:R-:W-:Y:S04]  /*1520*/  LDS R6, [R7+0x2008] ;  /* 0x0020080007067984 */ /* 0x000fe80000000800 */
[----:B------:R-:W0:Y:S04]  /*1530*/  LDS R7, [R7+0x200c] ;  /* 0x00200c0007077984 */ /* 0x000e280000000800 */
[----:B------:R-:W-:Y:S04]  /*1540*/  LDS R8, [R34+0x3000] ;  /* 0x0030000022087984 */ /* 0x000fe80000000800 */
[----:B------:R-:W-:Y:S04]  /*1550*/  LDS R9, [R34+0x3004] ;  /* 0x0030040022097984 */ /* 0x000fe80000000800 */
[----:B------:R-:W-:Y:S04]  /*1560*/  LDS R10, [R34+0x3008] ;  /* 0x00300800220a7984 */ /* 0x000fe80000000800 */
[----:B------:R-:W1:Y:S01]  /*1570*/  LDS R11, [R34+0x300c] ;  /* 0x00300c00220b7984 */ /* 0x000e620000000800 */
[----:B------:R-:W-:Y:S01]  /*1580*/  IMAD.WIDE R36, R35, 0x4, R36 ;  /* 0x0000000423247825 */ /* 0x000fe200078e0224 */
[----:B------:R-:W-:-:S04]  /*1590*/  SHF.R.U32.HI R35, RZ, 0x6, R30 ;  /* 0x00000006ff237819 */ /* 0x000fc8000001161e */
[----:B------:R-:W-:Y:S01]  /*15a0*/  SGXT.U32 R35, R35, 0x2 ;  /* 0x000000022323781a */ /* 0x000fe20000000000 */
[----:B----4-:R-:W-:Y:S01]  /*15b0*/  FADD R12, R4, R12 ;  /* 0x0000000c040c7221 */ /* 0x010fe20000000000 */
[----:B0-----:R0:W-:Y:S04]  /*15c0*/  @!P2 STG.E.128 desc[UR6][R38.64], R4 ;  /* 0x000000042600a986 */ /* 0x0011e8000c101d06 */
[----:B-1----:R1:W-:Y:S01]  /*15d0*/  @!P4 STG.E.128 desc[UR6][R36.64], R8 ;  /* 0x000000082400c986 */ /* 0x0023e2000c101d06 */
[----:B0-----:R-:W-:-:S05]  /*15e0*/  IMAD.SHL.U32 R4, R30, 0x40, RZ ;  /* 0x000000401e047824 */ /* 0x001fca00078e00ff */
[----:B------:R-:W-:-:S04]  /*15f0*/  LOP3.LUT R4, R4, 0xfc0, RZ, 0xc0, !PT ;  /* 0x00000fc004047812 */ /* 0x000fc800078ec0ff */
[----:B------:R-:W-:Y:S01]  /*1600*/  LOP3.LUT R38, R35, R4, RZ, 0xfc, !PT ;  /* 0x0000000423267212 */ /* 0x000fe200078efcff */
[----:B------:R-:W-:Y:S02]  /*1610*/  VIADD R35, R4, UR4 ;  /* 0x0000000404237c36 */ /* 0x000fe40008000000 */
[----:B------:R-:W-:Y:S01]  /*1620*/  FADD R15, R7, R15 ;  /* 0x0000000f070f7221 */ /* 0x000fe20000000000 */
[----:B------:R-:W-:Y:S01]  /*1630*/  FADD R13, R5, R13 ;  /* 0x0000000d050d7221 */ /* 0x000fe20000000000 */
[----:B-----5:R-:W-:Y:S01]  /*1640*/  FADD R7, R8, R16 ;  /* 0x0000001008077221 */ /* 0x020fe20000000000 */
[----:B------:R-:W-:Y:S01]  /*1650*/  IMAD R38, R38, 0x4, R35 ;  /* 0x0000000426267824 */ /* 0x000fe200078e0223 */
[----:B------:R-:W-:Y:S01]  /*1660*/  BAR.SYNC.DEFER_BLOCKING 0x0 ;  /* 0x0000000000007b1d */ /* 0x000fe20000010000 */
[----:B------:R-:W-:Y:S01]  /*1670*/  FADD R35, R6, R14 ;  /* 0x0000000e06237221 */ /* 0x000fe20000000000 */
[----:B------:R-:W-:Y:S01]  /*1680*/  FADD R17, R9, R17 ;  /* 0x0000001109117221 */ /* 0x000fe20000000000 */
[----:B-1----:R-:W-:Y:S01]  /*1690*/  FADD R37, R10, R18 ;  /* 0x000000120a257221 */ /* 0x002fe20000000000 */
[----:B------:R-:W-:Y:S01]  /*16a0*/  FADD R39, R11, R19 ;  /* 0x000000130b277221 */ /* 0x000fe20000000000 */
[----:B------:R-:W-:-:S02]  /*16b0*/  LOP3.LUT R30, R30, 0xfc, RZ, 0xc0, !PT ;  /* 0x000000fc1e1e7812 */ /* 0x000fc400078ec0ff */
[----:B------:R-:W-:Y:S02]  /*16c0*/  LOP3.LUT R31, R31, 0x7f0, RZ, 0xc0, !PT ;  /* 0x000007f01f1f7812 */ /* 0x000fe400078ec0ff */
[----:B------:R-:W-:Y:S01]  /*16d0*/  LOP3.LUT R33, R33, 0xbf0, RZ, 0xc0, !PT ;  /* 0x00000bf021217812 */ /* 0x000fe200078ec0ff */
[----:B------:R-:W-:Y:S04]  /*16e0*/  STS [R38], R29 ;  /* 0x0000001d26007388 */ /* 0x000fe80000000800 */
[----:B------:R-:W-:Y:S04]  /*16f0*/  STS [R38+0x50], R21 ;  /* 0x0000501526007388 */ /* 0x000fe80000000800 */
        /* <DEDUP_REMOVED lines=11> */
[----:B------:R0:W-:Y:S04]  /*17b0*/  STS [R38+0x80], R17 ;  /* 0x0000801126007388 */ /* 0x0001e80000000800 */
[----:B------:R-:W-:Y:S04]  /*17c0*/  STS [R38+0xd0], R37 ;  /* 0x0000d02526007388 */ /* 0x000fe80000000800 */
[----:B------:R-:W-:Y:S01]  /*17d0*/  STS [R38+0x120], R39 ;  /* 0x0001202726007388 */ /* 0x000fe20000000800 */
[----:B------:R-:W-:Y:S01]  /*17e0*/  LEA R5, R30, UR4, 0x2 ;  /* 0x000000041e057c11 */ /* 0x000fe2000f8e10ff */
[----:B------:R-:W-:Y:S01]  /*17f0*/  VIADD R31, R31, UR4 ;  /* 0x000000041f1f7c36 */ /* 0x000fe20008000000 */
[----:B0-----:R-:W0:Y:S01]  /*1800*/  LDC.64 R16, c[0x0][0x248] ;  /* 0x00009200ff107b82 */ /* 0x001e220000000a00 */
[----:B------:R-:W-:Y:S01]  /*1810*/  VIADD R33, R33, UR4 ;  /* 0x0000000421217c36 */ /* 0x000fe20008000000 */
[----:B------:R-:W-:-:S06]  /*1820*/  LEA R5, R32, R5, 0x2 ;  /* 0x0000000520057211 */ /* 0x000fcc00078e10ff */
[----:B------:R-:W-:Y:S01]  /*1830*/  BAR.SYNC.DEFER_BLOCKING 0x0 ;  /* 0x0000000000007b1d */ /* 0x000fe20000010000 */
[C---:B------:R-:W-:Y:S02]  /*1840*/  IMAD R8, R32.reuse, 0x4, R31 ;  /* 0x0000000420087824 */ /* 0x040fe400078e021f */
[----:B------:R-:W-:-:S03]  /*1850*/  IMAD R12, R32, 0x4, R33 ;  /* 0x00000004200c7824 */ /* 0x000fc600078e0221 */
[----:B------:R-:W1:Y:S04]  /*1860*/  LDS.128 R4, [R5] ;  /* 0x0000000005047984 */ /* 0x000e680000000c00 */
[----:B------:R-:W2:Y:S04]  /*1870*/  LDS.128 R8, [R8+0x1000] ;  /* 0x0010000008087984 */ /* 0x000ea80000000c00 */
[----:B------:R-:W3:Y:S01]  /*1880*/  LDS.128 R12, [R12+0x2000] ;  /* 0x002000000c0c7984 */ /* 0x000ee20000000c00 */
[----:B0-----:R-:W-:Y:S01]  /*1890*/  IMAD.WIDE R28, R28, 0x4, R16 ;  /* 0x000000041c1c7825 */ /* 0x001fe200078e0210 */
[----:B------:R-:W-:-:S03]  /*18a0*/  LOP3.LUT R20, R20, 0xff0, RZ, 0xc0, !PT ;  /* 0x00000ff014147812 */ /* 0x000fc600078ec0ff */
[----:B------:R-:W-:-:S04]  /*18b0*/  IMAD.WIDE R18, R3, 0x4, R16 ;  /* 0x0000000403127825 */ /* 0x000fc800078e0210 */
[----:B------:R-:W-:-:S04]  /*18c0*/  IMAD.WIDE R2, R2, 0x4, R16 ;  /* 0x0000000402027825 */ /* 0x000fc800078e0210 */
[----:B------:R-:W-:-:S04]  /*18d0*/  VIADD R21, R20, UR4 ;  /* 0x0000000414157c36 */ /* 0x000fc80008000000 */
[----:B------:R-:W-:Y:S01]  /*18e0*/  IMAD R21, R32, 0x4, R21 ;  /* 0x0000000420157824 */ /* 0x000fe200078e0215 */
[----:B-1----:R0:W-:Y:S04]  /*18f0*/  @!P0 STG.E.128 desc[UR6][R28.64], R4 ;  /* 0x000000041c008986 */ /* 0x0021e8000c101d06 */
[----:B--2---:R0:W-:Y:S04]  /*1900*/  @!P0 STG.E.128 desc[UR6][R18.64], R8 ;  /* 0x0000000812008986 */ /* 0x0041e8000c101d06 */
[----:B---3--:R0:W-:Y:S02]  /*1910*/  @!P0 STG.E.128 desc[UR6][R2.64], R12 ;  /* 0x0000000c02008986 */ /* 0x0081e4000c101d06 */
[----:B0-----:R-:W-:Y:S05]  /*1920*/  @P0 EXIT ;  /* 0x000000000000094d */ /* 0x001fea0003800000 */
[----:B------:R-:W0:Y:S01]  /*1930*/  LDS.128 R20, [R21+0x3000] ;  /* 0x0030000015147984 */ /* 0x000e220000000c00 */
[----:B------:R-:W-:-:S05]  /*1940*/  IMAD.WIDE R16, R0, 0x4, R16 ;  /* 0x0000000400107825 */ /* 0x000fca00078e0210 */
[----:B0-----:R-:W-:Y:S01]  /*1950*/  STG.E.128 desc[UR6][R16.64], R20 ;  /* 0x0000001410007986 */ /* 0x001fe2000c101d06 */
[----:B------:R-:W-:Y:S05]  /*1960*/  EXIT ;  /* 0x000000000000794d */ /* 0x000fea0003800000 */
.L_x_0:
[----:B------:R-:W-:-:S00]  /*1970*/  BRA `(.L_x_0) ;  /* 0xfffffffc00fc7947 */ /* 0x000fc0000383ffff */
[----:B------:R-:W-:-:S00]  /*1980*/  NOP ;  /* 0x0000000000007918 */ /* 0x000fc00000000000 */
[----:B------:R-:W-:-:S00]  /*1990*/  NOP ;  /* 0x0000000000007918 */ /* 0x000fc00000000000 */
[----:B------:R-:W-:-:S00]  /*19a0*/  NOP ;  /* 0x0000000000007918 */ /* 0x000fc00000000000 */
[----:B------:R-:W-:-:S00]  /*19b0*/  NOP ;  /* 0x0000000000007918 */ /* 0x000fc00000000000 */
[----:B------:R-:W-:-:S00]  /*19c0*/  NOP ;  /* 0x0000000000007918 */ /* 0x000fc00000000000 */
[----:B------:R-:W-:-:S00]  /*19d0*/  NOP ;  /* 0x0000000000007918 */ /* 0x000fc00000000000 */
[----:B------:R-:W-:-:S00]  /*19e0*/  NOP ;  /* 0x0000000000007918 */ /* 0x000fc00000000000 */
[----:B------:R-:W-:-:S00]  /*19f0*/  NOP ;  /* 0x0000000000007918 */ /* 0x000fc00000000000 */
.L_x_1:


//--------------------- .nv.global.init           --------------------------
	.section	.nv.global.init,"aw",@progbits
.nv.global.init:
	.type		_$_str,@object
	.size		_$_str,(_$_str_$_2 - _$_str)
_$_str:
        /*0000*/ 	.byte	0x5f, 0x5f, 0x43, 0x55, 0x44, 0x41, 0x5f, 0x46, 0x54, 0x5a, 0x00
	.type		_$_str_$_2,@object
	.size		_$_str_$_2,(.L_1 - _$_str_$_2)
_$_str_$_2:
        /*000b*/ 	.byte	0x5f, 0x5f, 0x43, 0x55, 0x44, 0x41, 0x5f, 0x50, 0x52, 0x45, 0x43, 0x5f, 0x53, 0x51, 0x52, 0x54
        /*001b*/ 	.byte	0x00
.L_1:


//--------------------- .nv.shared.triton_poi_fused__native_batch_norm_legit_no_training_add_relu_9 --------------------------
	.section	.nv.shared.triton_poi_fused__native_batch_norm_legit_no_training_add_relu_9,"aw",@nobits
	.sectionflags	@""
	.align	16
	.zero		1024


//--------------------- .nv.constant0.triton_poi_fused__native_batch_norm_legit_no_training_add_relu_9 --------------------------
	.section	.nv.constant0.triton_poi_fused__native_batch_norm_legit_no_training_add_relu_9,"a",@progbits
	.sectionflags	@""
	.align	4
.nv.constant0.triton_poi_fused__native_batch_norm_legit_no_training_add_relu_9:
	.zero		600
